	.headerflags	@"EF_CUDA_TEXMODE_UNIFIED EF_CUDA_64BIT_ADDRESS EF_CUDA_ACCELERATORS EF_CUDA_SM90 EF_CUDA_VIRTUAL_SM(EF_CUDA_SM90)"
	.elftype	@"ET_EXEC"


//--------------------- .nv.info                  --------------------------
	.section	.nv.info,"",@"SHT_CUDA_INFO"
	.align	4


	//----- nvinfo : EIATTR_REGCOUNT
	.align		4
        /*0000*/ 	.byte	0x04, 0x2f
        /*0002*/ 	.short	(.L_3 - .L_2)
	.align		4
.L_2:
        /*0004*/ 	.word	index@(triton_poi_fused__native_batch_norm_legit_no_training_relu_3)
        /*0008*/ 	.word	0x00000016


	//----- nvinfo : EIATTR_MIN_STACK_SIZE
	.align		4
.L_3:
        /*000c*/ 	.byte	0x04, 0x12
        /*000e*/ 	.short	(.L_5 - .L_4)
	.align		4
.L_4:
        /*0010*/ 	.word	index@(triton_poi_fused__native_batch_norm_legit_no_training_relu_3)
        /*0014*/ 	.word	0x00000000


	//----- nvinfo : EIATTR_FRAME_SIZE
	.align		4
.L_5:
        /*0018*/ 	.byte	0x04, 0x11
        /*001a*/ 	.short	(.L_7 - .L_6)
	.align		4
.L_6:
        /*001c*/ 	.word	index@(triton_poi_fused__native_batch_norm_legit_no_training_relu_3)
        /*0020*/ 	.word	0x00000000


	//----- nvinfo : EIATTR_MIN_STACK_SIZE
	.align		4
.L_7:
        /*0024*/ 	.byte	0x04, 0x12
        /*0026*/ 	.short	(.L_9 - .L_8)
	.align		4
.L_8:
        /*0028*/ 	.word	index@(triton_poi_fused__native_batch_norm_legit_no_training_relu_3)
        /*002c*/ 	.word	0x00000000
.L_9:


//--------------------- .nv.info.triton_poi_fused__native_batch_norm_legit_no_training_relu_3 --------------------------
	.section	.nv.info.triton_poi_fused__native_batch_norm_legit_no_training_relu_3,"",@"SHT_CUDA_INFO"
	.sectionflags	@""
	.align	4


	//----- nvinfo : EIATTR_CUDA_API_VERSION
	.align		4
        /*0000*/ 	.byte	0x04, 0x37
        /*0002*/ 	.short	(.L_11 - .L_10)
.L_10:
        /*0004*/ 	.word	0x0000007c


	//----- nvinfo : EIATTR_KPARAM_INFO
	.align		4
.L_11:
        /*0008*/ 	.byte	0x04, 0x17
        /*000a*/ 	.short	(.L_13 - .L_12)
.L_12:
        /*000c*/ 	.word	0x00000000
        /*0010*/ 	.short	0x0006
        /*0012*/ 	.short	0x0030
        /*0014*/ 	.byte	0x00, 0xf0, 0x11, 0x00


	//----- nvinfo : EIATTR_KPARAM_INFO
	.align		4
.L_13:
        /*0018*/ 	.byte	0x04, 0x17
        /*001a*/ 	.short	(.L_15 - .L_14)
.L_14:
        /*001c*/ 	.word	0x00000000
        /*0020*/ 	.short	0x0005
        /*0022*/ 	.short	0x0028
        /*0024*/ 	.byte	0x00, 0xf4, 0x21, 0x00


	//----- nvinfo : EIATTR_KPARAM_INFO
	.align		4
.L_15:
        /*0028*/ 	.byte	0x04, 0x17
        /*002a*/ 	.short	(.L_17 - .L_16)
.L_16:
        /*002c*/ 	.word	0x00000000
        /*0030*/ 	.short	0x0004
        /*0032*/ 	.short	0x0020
        /*0034*/ 	.byte	0x00, 0xf4, 0x21, 0x00


	//----- nvinfo : EIATTR_KPARAM_INFO
	.align		4
.L_17:
        /*0038*/ 	.byte	0x04, 0x17
        /*003a*/ 	.short	(.L_19 - .L_18)
.L_18:
        /*003c*/ 	.word	0x00000000
        /*0040*/ 	.short	0x0003
        /*0042*/ 	.short	0x0018
        /*0044*/ 	.byte	0x00, 0xf4, 0x21, 0x00


	//----- nvinfo : EIATTR_KPARAM_INFO
	.align		4
.L_19:
        /*0048*/ 	.byte	0x04, 0x17
        /*004a*/ 	.short	(.L_21 - .L_20)
.L_20:
        /*004c*/ 	.word	0x00000000
        /*0050*/ 	.short	0x0002
        /*0052*/ 	.short	0x0010
        /*0054*/ 	.byte	0x00, 0xf4, 0x21, 0x00


	//----- nvinfo : EIATTR_KPARAM_INFO
	.align		4
.L_21:
        /*0058*/ 	.byte	0x04, 0x17
        /*005a*/ 	.short	(.L_23 - .L_22)
.L_22:
        /*005c*/ 	.word	0x00000000
        /*0060*/ 	.short	0x0001
        /*0062*/ 	.short	0x0008
        /*0064*/ 	.byte	0x00, 0xf4, 0x21, 0x00


	//----- nvinfo : EIATTR_KPARAM_INFO
	.align		4
.L_23:
        /*0068*/ 	.byte	0x04, 0x17
        /*006a*/ 	.short	(.L_25 - .L_24)
.L_24:
        /*006c*/ 	.word	0x00000000
        /*0070*/ 	.short	0x0000
        /*0072*/ 	.short	0x0000
        /*0074*/ 	.byte	0x00, 0xf4, 0x21, 0x00


	//----- nvinfo : EIATTR_SPARSE_MMA_MASK
	.align		4
.L_25:
        /*0078*/ 	.byte	0x03, 0x50
        /*007a*/ 	.short	0x0000


	//----- nvinfo : EIATTR_MAXREG_COUNT
	.align		4
        /*007c*/ 	.byte	0x03, 0x1b
        /*007e*/ 	.short	0x00ff


	//----- nvinfo : EIATTR_EXIT_INSTR_OFFSETS
	.align		4
        /*0080*/ 	.byte	0x04, 0x1c
        /*0082*/ 	.short	(.L_27 - .L_26)


	//   ....[0]....
.L_26:
        /*0084*/ 	.word	0x00000470


	//   ....[1]....
        /*0088*/ 	.word	0x00000490


	//----- nvinfo : EIATTR_REQNTID
	.align		4
.L_27:
        /*008c*/ 	.byte	0x04, 0x10
        /*008e*/ 	.short	(.L_29 - .L_28)
.L_28:
        /*0090*/ 	.word	0x00000080
        /*0094*/ 	.word	0x00000001
        /*0098*/ 	.word	0x00000001


	//----- nvinfo : EIATTR_CBANK_PARAM_SIZE
	.align		4
.L_29:
        /*009c*/ 	.byte	0x03, 0x19
        /*009e*/ 	.short	0x0034


	//----- nvinfo : EIATTR_PARAM_CBANK
	.align		4
        /*00a0*/ 	.byte	0x04, 0x0a
        /*00a2*/ 	.short	(.L_31 - .L_30)
	.align		4
.L_30:
        /*00a4*/ 	.word	index@(.nv.constant0.triton_poi_fused__native_batch_norm_legit_no_training_relu_3)
        /*00a8*/ 	.short	0x0210
        /*00aa*/ 	.short	0x0034


	//----- nvinfo : EIATTR_SW_WAR
	.align		4
.L_31:
        /*00ac*/ 	.byte	0x04, 0x36
        /*00ae*/ 	.short	(.L_33 - .L_32)
.L_32:
        /*00b0*/ 	.word	0x00000008
.L_33:


//--------------------- .nv.callgraph             --------------------------
	.section	.nv.callgraph,"",@"SHT_CUDA_CALLGRAPH"
	.align	4
	.sectionentsize	8
	.align		4
        /*0000*/ 	.word	0x00000000
	.align		4
        /*0004*/ 	.word	0xffffffff
	.align		4
        /*0008*/ 	.word	0x00000000
	.align		4
        /*000c*/ 	.word	0xfffffffe
	.align		4
        /*0010*/ 	.word	0x00000000
	.align		4
        /*0014*/ 	.word	0xfffffffd
	.align		4
        /*0018*/ 	.word	0x00000000
	.align		4
        /*001c*/ 	.word	0xfffffffc


//--------------------- .nv.constant4             --------------------------
	.section	.nv.constant4,"a",@progbits
	.align	8
	.align		8
.nv.constant4:
        /*0000*/ 	.dword	_$_str
	.align		8
        /*0008*/ 	.dword	_$_str_$_2


//--------------------- .text.triton_poi_fused__native_batch_norm_legit_no_training_relu_3 --------------------------
	.section	.text.triton_poi_fused__native_batch_norm_legit_no_training_relu_3,"ax",@progbits
	.align	128
        .global         triton_poi_fused__native_batch_norm_legit_no_training_relu_3
        .type           triton_poi_fused__native_batch_norm_legit_no_training_relu_3,@function
        .size           triton_poi_fused__native_batch_norm_legit_no_training_relu_3,(.L_x_1 - triton_poi_fused__native_batch_norm_legit_no_training_relu_3)
        .other          triton_poi_fused__native_batch_norm_legit_no_training_relu_3,@"STO_CUDA_ENTRY STV_DEFAULT"
triton_poi_fused__native_batch_norm_legit_no_training_relu_3:
.text.triton_poi_fused__native_batch_norm_legit_no_training_relu_3:
[----:B------:R-:W0:Y:S01]  /*0000*/  LDC R1, c[0x0][0x28] ;  /* 0x00000a00ff017b82 */ /* 0x000e220000000800 */
[----:B------:R-:W1:Y:S07]  /*0010*/  S2R R0, SR_TID.X ;  /* 0x0000000000007919 */ /* 0x000e6e0000002100 */
[----:B------:R-:W2:Y:S01]  /*0020*/  LDC.64 R8, c[0x0][0x220] ;  /* 0x00008800ff087b82 */ /* 0x000ea20000000a00 */
[----:B------:R-:W-:Y:S01]  /*0030*/  CS2R R4, SRZ ;  /* 0x0000000000047805 */ /* 0x000fe2000001ff00 */
[----:B------:R-:W-:Y:S01]  /*0040*/  ULDC.64 UR4, c[0x0][0x208] ;  /* 0x0000820000047ab9 */ /* 0x000fe20000000a00 */
[----:B------:R-:W3:Y:S05]  /*0050*/  S2R R3, SR_CTAID.X ;  /* 0x0000000000037919 */ /* 0x000eea0000002500 */
[----:B------:R-:W4:Y:S08]  /*0060*/  LDC.64 R14, c[0x0][0x218] ;  /* 0x00008600ff0e7b82 */ /* 0x000f300000000a00 */
[----:B------:R-:W5:Y:S08]  /*0070*/  LDC.64 R12, c[0x0][0x210] ;  /* 0x00008400ff0c7b82 */ /* 0x000f700000000a00 */
[----:B------:R-:W4:Y:S01]  /*0080*/  LDC.64 R16, c[0x0][0x228] ;  /* 0x00008a00ff107b82 */ /* 0x000f220000000a00 */
[----:B-1----:R-:W-:-:S07]  /*0090*/  SHF.L.U32 R0, R0, 0x1, RZ ;  /* 0x0000000100007819 */ /* 0x002fce00000006ff */
[----:B------:R-:W1:Y:S01]  /*00a0*/  LDC.64 R18, c[0x0][0x230] ;  /* 0x00008c00ff127b82 */ /* 0x000e620000000a00 */
[----:B------:R-:W-:-:S04]  /*00b0*/  LOP3.LUT R0, R0, 0xfe, RZ, 0xc0, !PT ;  /* 0x000000fe00007812 */ /* 0x000fc800078ec0ff */
[----:B---3--:R-:W-:-:S04]  /*00c0*/  LEA R0, R3, R0, 0x8 ;  /* 0x0000000003007211 */ /* 0x008fc800078e40ff */
[C---:B------:R-:W-:Y:S01]  /*00d0*/  ISETP.GE.AND P0, PT, R0.reuse, 0xc400, PT ;  /* 0x0000c4000000780c */ /* 0x040fe20003f06270 */
[----:B------:R-:W-:-:S05]  /*00e0*/  IMAD.HI R2, R0, 0x5397829d, RZ ;  /* 0x5397829d00027827 */ /* 0x000fca00078e02ff */
[----:B------:R-:W-:-:S04]  /*00f0*/  SHF.R.U32.HI R3, RZ, 0x1f, R2 ;  /* 0x0000001fff037819 */ /* 0x000fc80000011602 */
[----:B------:R-:W-:-:S04]  /*0100*/  LEA.HI.SX32 R3, R2, R3, 0x16 ;  /* 0x0000000302037211 */ /* 0x000fc800078fb2ff */
[----:B------:R-:W-:-:S04]  /*0110*/  LEA.HI R2, R3, R3, RZ, 0x2 ;  /* 0x0000000303027211 */ /* 0x000fc800078f10ff */
[----:B------:R-:W-:-:S04]  /*0120*/  LOP3.LUT R2, R2, 0xfffffffc, RZ, 0xc0, !PT ;  /* 0xfffffffc02027812 */ /* 0x000fc800078ec0ff */
[----:B------:R-:W-:-:S05]  /*0130*/  IADD3 R11, R3, -R2, RZ ;  /* 0x80000002030b7210 */ /* 0x000fca0007ffe0ff */
[----:B--2---:R-:W-:-:S05]  /*0140*/  IMAD.WIDE R8, R11, 0x4, R8 ;  /* 0x000000040b087825 */ /* 0x004fca00078e0208 */
[----:B------:R-:W2:Y:S04]  /*0150*/  @!P0 LDG.E.EL R4, desc[UR4][R8.64] ;  /* 0x0000000408048981 */ /* 0x000ea8000c2e1900 */
[----:B------:R3:W2:Y:S01]  /*0160*/  @!P0 LDG.E.EL R5, desc[UR4][R8.64] ;  /* 0x0000000408058981 */ /* 0x0006a2000c2e1900 */
[----:B------:R-:W-:Y:S02]  /*0170*/  CS2R R6, SRZ ;  /* 0x0000000000067805 */ /* 0x000fe4000001ff00 */
[----:B------:R-:W-:Y:S01]  /*0180*/  CS2R R2, SRZ ;  /* 0x0000000000027805 */ /* 0x000fe2000001ff00 */
[----:B----4-:R-:W-:-:S04]  /*0190*/  IMAD.WIDE R14, R11, 0x4, R14 ;  /* 0x000000040b0e7825 */ /* 0x010fc800078e020e */
[----:B-----5:R-:W-:Y:S01]  /*01a0*/  IMAD.WIDE R12, R0, 0x4, R12 ;  /* 0x00000004000c7825 */ /* 0x020fe200078e020c */
[----:B------:R-:W4:Y:S01]  /*01b0*/  @!P0 LDG.E.EL R7, desc[UR4][R14.64] ;  /* 0x000000040e078981 */ /* 0x000f22000c2e1900 */
[----:B---3--:R-:W-:Y:S02]  /*01c0*/  CS2R R8, SRZ ;  /* 0x0000000000087805 */ /* 0x008fe4000001ff00 */
[C---:B0-----:R-:W-:Y:S01]  /*01d0*/  IMAD.WIDE R16, R11.reuse, 0x4, R16 ;  /* 0x000000040b107825 */ /* 0x041fe200078e0210 */
[----:B------:R0:W3:Y:S03]  /*01e0*/  @!P0 LDG.E.EL R6, desc[UR4][R14.64] ;  /* 0x000000040e068981 */ /* 0x0000e6000c2e1900 */
[----:B-1----:R-:W-:Y:S01]  /*01f0*/  IMAD.WIDE R18, R11, 0x4, R18 ;  /* 0x000000040b127825 */ /* 0x002fe200078e0212 */
[----:B------:R1:W4:Y:S01]  /*0200*/  @!P0 LDG.E.64 R2, desc[UR4][R12.64] ;  /* 0x000000040c028981 */ /* 0x000322000c1e1b00 */
[----:B------:R-:W-:-:S03]  /*0210*/  CS2R R10, SRZ ;  /* 0x00000000000a7805 */ /* 0x000fc6000001ff00 */
[----:B------:R-:W5:Y:S04]  /*0220*/  @!P0 LDG.E.EL R9, desc[UR4][R18.64] ;  /* 0x0000000412098981 */ /* 0x000f68000c2e1900 */
[----:B------:R-:W5:Y:S04]  /*0230*/  @!P0 LDG.E.EL R10, desc[UR4][R16.64] ;  /* 0x00000004100a8981 */ /* 0x000f68000c2e1900 */
[----:B------:R-:W3:Y:S04]  /*0240*/  @!P0 LDG.E.EL R11, desc[UR4][R16.64] ;  /* 0x00000004100b8981 */ /* 0x000ee8000c2e1900 */
[----:B------:R-:W3:Y:S01]  /*0250*/  @!P0 LDG.E.EL R8, desc[UR4][R18.64] ;  /* 0x0000000412088981 */ /* 0x000ee2000c2e1900 */
[----:B0-----:R-:W-:Y:S01]  /*0260*/  HFMA2.MMA R14, -RZ, RZ, 1.625, 0 ;  /* 0x3e800000ff0e7435 */ /* 0x001fe200000001ff */
[----:B--2---:R-:W-:Y:S01]  /*0270*/  FADD R4, R4, 9.9999997473787516356e-06 ;  /* 0x3727c5ac04047421 */ /* 0x004fe20000000000 */
[----:B------:R-:W-:-:S03]  /*0280*/  FADD R5, R5, 9.9999997473787516356e-06 ;  /* 0x3727c5ac05057421 */ /* 0x000fc60000000000 */
[----:B-1----:R-:W0:Y:S08]  /*0290*/  MUFU.SQRT R12, R4 ;  /* 0x00000004000c7308 */ /* 0x002e300000002000 */
[----:B------:R1:W2:Y:S01]  /*02a0*/  MUFU.SQRT R13, R5 ;  /* 0x00000005000d7308 */ /* 0x0002a20000002000 */
[C---:B0-----:R-:W-:Y:S02]  /*02b0*/  FSETP.GT.AND P1, PT, R12.reuse, 8.50705917302346158658e+37, PT ;  /* 0x7e8000000c00780b */ /* 0x041fe40003f24000 */
[----:B------:R-:W-:Y:S01]  /*02c0*/  FSETP.GEU.AND P3, PT, R12, 1.175494350822287508e-38, PT ;  /* 0x008000000c00780b */ /* 0x000fe20003f6e000 */
[----:B-1----:R-:W0:Y:S01]  /*02d0*/  LDC.64 R4, c[0x0][0x238] ;  /* 0x00008e00ff047b82 */ /* 0x002e220000000a00 */
[----:B--2---:R-:W-:-:S02]  /*02e0*/  FSETP.GT.AND P2, PT, R13, 8.50705917302346158658e+37, PT ;  /* 0x7e8000000d00780b */ /* 0x004fc40003f44000 */
[----:B------:R-:W-:-:S07]  /*02f0*/  FSETP.GEU.AND P4, PT, R13, 1.175494350822287508e-38, PT ;  /* 0x008000000d00780b */ /* 0x000fce0003f8e000 */
[----:B------:R-:W-:-:S04]  /*0300*/  @P1 FMUL R12, R12, 0.25 ;  /* 0x3e8000000c0c1820 */ /* 0x000fc80000400000 */
[----:B------:R-:W-:Y:S01]  /*0310*/  @!P3 FMUL R12, R12, 16777216 ;  /* 0x4b8000000c0cb820 */ /* 0x000fe20000400000 */
[----:B------:R-:W-:-:S04]  /*0320*/  @P2 FMUL R13, R13, 0.25 ;  /* 0x3e8000000d0d2820 */ /* 0x000fc80000400000 */
[----:B------:R-:W-:Y:S01]  /*0330*/  @!P4 FMUL R13, R13, 16777216 ;  /* 0x4b8000000d0dc820 */ /* 0x000fe20000400000 */
[----:B------:R-:W1:Y:S01]  /*0340*/  MUFU.RCP R12, R12 ;  /* 0x0000000c000c7308 */ /* 0x000e620000001000 */
[----:B------:R-:W-:-:S07]  /*0350*/  FSEL R15, R14, 1, P1 ;  /* 0x3f8000000e0f7808 */ /* 0x000fce0000800000 */
[----:B------:R-:W2:Y:S01]  /*0360*/  MUFU.RCP R13, R13 ;  /* 0x0000000d000d7308 */ /* 0x000ea20000001000 */
[----:B------:R-:W-:Y:S01]  /*0370*/  FSEL R14, R14, 1, P2 ;  /* 0x3f8000000e0e7808 */ /* 0x000fe20001000000 */
[----:B------:R-:W-:-:S04]  /*0380*/  @!P3 FMUL R15, R15, 16777216 ;  /* 0x4b8000000f0fb820 */ /* 0x000fc80000400000 */
[----:B------:R-:W-:Y:S01]  /*0390*/  @!P4 FMUL R14, R14, 16777216 ;  /* 0x4b8000000e0ec820 */ /* 0x000fe20000400000 */
[----:B----4-:R-:W-:Y:S01]  /*03a0*/  FADD R2, -R7, R2 ;  /* 0x0000000207027221 */ /* 0x010fe20000000100 */
[----:B---3--:R-:W-:Y:S01]  /*03b0*/  FADD R3, -R6, R3 ;  /* 0x0000000306037221 */ /* 0x008fe20000000100 */
[----:B-1----:R-:W-:Y:S01]  /*03c0*/  FMUL R15, R12, R15 ;  /* 0x0000000f0c0f7220 */ /* 0x002fe20000400000 */
[----:B--2---:R-:W-:-:S03]  /*03d0*/  FMUL R14, R13, R14 ;  /* 0x0000000e0d0e7220 */ /* 0x004fc60000400000 */
[----:B------:R-:W-:Y:S01]  /*03e0*/  FMUL R2, R2, R15 ;  /* 0x0000000f02027220 */ /* 0x000fe20000400000 */
[----:B------:R-:W-:-:S03]  /*03f0*/  FMUL R3, R3, R14 ;  /* 0x0000000e03037220 */ /* 0x000fc60000400000 */
[----:B-----5:R-:W-:Y:S01]  /*0400*/  FFMA R2, R2, R10, R9 ;  /* 0x0000000a02027223 */ /* 0x020fe20000000009 */
[----:B------:R-:W-:-:S04]  /*0410*/  FFMA R3, R3, R11, R8 ;  /* 0x0000000b03037223 */ /* 0x000fc80000000008 */
[----:B------:R-:W-:Y:S02]  /*0420*/  FSETP.GEU.AND P1, PT, R2, RZ, PT ;  /* 0x000000ff0200720b */ /* 0x000fe40003f2e000 */
[C---:B------:R-:W-:Y:S01]  /*0430*/  FSETP.GEU.AND P2, PT, R3.reuse, RZ, PT ;  /* 0x000000ff0300720b */ /* 0x040fe20003f4e000 */
[----:B0-----:R-:W-:Y:S01]  /*0440*/  IMAD.WIDE R4, R0, 0x4, R4 ;  /* 0x0000000400047825 */ /* 0x001fe200078e0204 */
[----:B------:R-:W-:Y:S02]  /*0450*/  FSEL R2, R2, RZ, P1 ;  /* 0x000000ff02027208 */ /* 0x000fe40000800000 */
[----:B------:R-:W-:Y:S01]  /*0460*/  FSEL R3, R3, RZ, P2 ;  /* 0x000000ff03037208 */ /* 0x000fe20001000000 */
[----:B------:R-:W-:Y:S08]  /*0470*/  @P0 EXIT ;  /* 0x000000000000094d */ /* 0x000ff00003800000 */
[----:B------:R-:W-:Y:S01]  /*0480*/  STG.E.64 desc[UR4][R4.64], R2 ;  /* 0x0000000204007986 */ /* 0x000fe2000c101b04 */
[----:B------:R-:W-:Y:S05]  /*0490*/  EXIT ;  /* 0x000000000000794d */ /* 0x000fea0003800000 */
.L_x_0:
[----:B------:R-:W-:-:S00]  /*04a0*/  BRA `(.L_x_0) ;  /* 0xfffffffc00fc7947 */ /* 0x000fc0000383ffff */
[----:B------:R-:W-:-:S00]  /*04b0*/  NOP ;  /* 0x0000000000007918 */ /* 0x000fc00000000000 */
        /* <DEDUP_REMOVED lines=12> */
.L_x_1:


//--------------------- .nv.global.init           --------------------------
	.section	.nv.global.init,"aw",@progbits
.nv.global.init:
	.type		_$_str,@object
	.size		_$_str,(_$_str_$_2 - _$_str)
_$_str:
        /*0000*/ 	.byte	0x5f, 0x5f, 0x43, 0x55, 0x44, 0x41, 0x5f, 0x46, 0x54, 0x5a, 0x00
	.type		_$_str_$_2,@object
	.size		_$_str_$_2,(.L_1 - _$_str_$_2)
_$_str_$_2:
        /*000b*/ 	.byte	0x5f, 0x5f, 0x43, 0x55, 0x44, 0x41, 0x5f, 0x50, 0x52, 0x45, 0x43, 0x5f, 0x53, 0x51, 0x52, 0x54
        /*001b*/ 	.byte	0x00
.L_1:


//--------------------- .nv.constant0.triton_poi_fused__native_batch_norm_legit_no_training_relu_3 --------------------------
	.section	.nv.constant0.triton_poi_fused__native_batch_norm_legit_no_training_relu_3,"a",@progbits
	.sectionflags	@""
	.align	4
.nv.constant0.triton_poi_fused__native_batch_norm_legit_no_training_relu_3:
	.zero		580
